//
// Generated by NVIDIA NVVM Compiler
//
// Compiler Build ID: CL-36424714
// Cuda compilation tools, release 13.0, V13.0.88
// Based on NVVM 20.0.0
//

.version 9.0
.target sm_100
.address_size 64

	// .globl	_Z6kernelv
.extern .func  (.param .b32 func_retval0) vprintf
(
	.param .b64 vprintf_param_0,
	.param .b64 vprintf_param_1
)
;
.global .align 1 .b8 $str[52] = {66, 108, 111, 99, 107, 32, 100, 105, 109, 101, 110, 115, 105, 111, 110, 115, 58, 32, 40, 37, 100, 44, 32, 37, 100, 41, 32, 44, 32, 84, 104, 114, 101, 97, 100, 73, 100, 120, 32, 61, 32, 40, 37, 100, 32, 44, 32, 37, 100, 41, 10};

.visible .entry _Z6kernelv()
{
	.local .align 16 .b8 	__local_depot0[16];
	.reg .b64 	%SP;
	.reg .b64 	%SPL;
	.reg .b32 	%r<7>;
	.reg .b64 	%rd<5>;

	mov.u64 	%SPL, __local_depot0;
	cvta.local.u64 	%SP, %SPL;
	add.u64 	%rd1, %SP, 0;
	add.u64 	%rd2, %SPL, 0;
	mov.u32 	%r1, %ntid.x;
	mov.u32 	%r2, %ntid.y;
	mov.u32 	%r3, %tid.x;
	mov.u32 	%r4, %tid.y;
	st.local.v4.u32 	[%rd2], {%r1, %r2, %r3, %r4};
	mov.u64 	%rd3, $str;
	cvta.global.u64 	%rd4, %rd3;
	{ // callseq 0, 0
	.param .b64 param0;
	st.param.b64 	[param0], %rd4;
	.param .b64 param1;
	st.param.b64 	[param1], %rd1;
	.param .b32 retval0;
	call.uni (retval0), 
	vprintf, 
	(
	param0, 
	param1
	);
	ld.param.b32 	%r5, [retval0];
	} // callseq 0
	ret;

}


// ===== COMPILED SASS (sm_100) =====

	.target	sm_100

	.elftype	@"ET_EXEC"


//--------------------- .note.nv.tkinfo           --------------------------
	.section	.note.nv.tkinfo,"",@"SHT_NOTE"
	.sectionflags	@"SHF_NOTE_NV_TKINFO"
	.tkinfo
        /*0018*/ 	.word	0x00000002
        /*0030*/ 	.string	""
        /*0030*/ 	.string	"ptxas"
        /*0030*/ 	.string	"Cuda compilation tools, release 13.0, V13.0.88"
        /*0030*/ 	.string	"Build cuda_13.0.r13.0/compiler.36424714_0"
        /*0030*/ 	.string	"-arch sm_100 -m 64 "



//--------------------- .note.nv.cuinfo           --------------------------
	.section	.note.nv.cuinfo,"",@"SHT_NOTE"
	.sectionflags	@"SHF_NOTE_NV_CUINFO"
        /*0018*/ 	.short	0x0002
        /*001a*/ 	.short	0x0064
        /*001c*/ 	.short	0x0082
	.zero		2


//--------------------- .nv.info                  --------------------------
	.section	.nv.info,"",@"SHT_CUDA_INFO"
	.align	4


	//----- nvinfo : EIATTR_REGCOUNT
	.align		4
        /*0000*/ 	.byte	0x04, 0x2f
        /*0002*/ 	.short	(.L_2 - .L_1)
	.align		4
.L_1:
        /*0004*/ 	.word	index@(_Z6kernelv)
        /*0008*/ 	.word	0x00000018


	//----- nvinfo : EIATTR_FRAME_SIZE
	.align		4
.L_2:
        /*000c*/ 	.byte	0x04, 0x11
        /*000e*/ 	.short	(.L_4 - .L_3)
	.align		4
.L_3:
        /*0010*/ 	.word	index@(_Z6kernelv)
        /*0014*/ 	.word	0x00000010


	//----- nvinfo : EIATTR_MIN_STACK_SIZE
	.align		4
.L_4:
        /*0018*/ 	.byte	0x04, 0x12
        /*001a*/ 	.short	(.L_6 - .L_5)
	.align		4
.L_5:
        /*001c*/ 	.word	index@(_Z6kernelv)
        /*0020*/ 	.word	0x00000010
.L_6:


//--------------------- .nv.compat                --------------------------
	.section	.nv.compat,"",@"SHT_CUDA_COMPAT_INFO"
	.align	4
        /*0000*/ 	.byte	0x02, 0x09, 0x00, 0x00, 0x02, 0x02, 0x01, 0x00, 0x02, 0x05, 0x05, 0x00, 0x03, 0x07, 0x01, 0x01
        /*0010*/ 	.byte	0x02, 0x03, 0x00, 0x00, 0x02, 0x06, 0x01, 0x00, 0x04, 0x0b, 0x08, 0x00, 0x09, 0x00, 0x00, 0x00
        /*0020*/ 	.byte	0x00, 0x00, 0x00, 0x00


//--------------------- .nv.info._Z6kernelv       --------------------------
	.section	.nv.info._Z6kernelv,"",@"SHT_CUDA_INFO"
	.sectionflags	@""
	.align	4


	//----- nvinfo : EIATTR_CUDA_API_VERSION
	.align		4
        /*0000*/ 	.byte	0x04, 0x37
        /*0002*/ 	.short	(.L_8 - .L_7)
.L_7:
        /*0004*/ 	.word	0x00000082


	//----- nvinfo : EIATTR_SPARSE_MMA_MASK
	.align		4
.L_8:
        /*0008*/ 	.byte	0x03, 0x50
        /*000a*/ 	.short	0x0000


	//----- nvinfo : EIATTR_MAXREG_COUNT
	.align		4
        /*000c*/ 	.byte	0x03, 0x1b
        /*000e*/ 	.short	0x00ff


	//----- nvinfo : EIATTR_EXTERNS
	.align		4
        /*0010*/ 	.byte	0x04, 0x0f
        /*0012*/ 	.short	(.L_10 - .L_9)


	//   ....[0]....
	.align		4
.L_9:
        /*0014*/ 	.word	index@(vprintf)


	//----- nvinfo : EIATTR_MERCURY_ISA_VERSION
	.align		4
.L_10:
        /*0018*/ 	.byte	0x03, 0x5f
        /*001a*/ 	.short	0x0101


	//----- nvinfo : EIATTR_VRC_CTA_INIT_COUNT
	.align		4
        /*001c*/ 	.byte	0x02, 0x4a
	.zero		1
	.zero		1


	//----- nvinfo : EIATTR_SYSCALL_OFFSETS
	.align		4
        /*0020*/ 	.byte	0x04, 0x46
        /*0022*/ 	.short	(.L_12 - .L_11)


	//   ....[0]....
.L_11:
        /*0024*/ 	.word	0x00000110


	//----- nvinfo : EIATTR_EXIT_INSTR_OFFSETS
	.align		4
.L_12:
        /*0028*/ 	.byte	0x04, 0x1c
        /*002a*/ 	.short	(.L_14 - .L_13)


	//   ....[0]....
.L_13:
        /*002c*/ 	.word	0x00000120


	//----- nvinfo : EIATTR_SW_WAR
	.align		4
.L_14:
        /*0030*/ 	.byte	0x04, 0x36
        /*0032*/ 	.short	(.L_16 - .L_15)
.L_15:
        /*0034*/ 	.word	0x00000008
.L_16:


//--------------------- .nv.callgraph             --------------------------
	.section	.nv.callgraph,"",@"SHT_CUDA_CALLGRAPH"
	.align	4
	.sectionentsize	8
	.align		4
        /*0000*/ 	.word	0x00000000
	.align		4
        /*0004*/ 	.word	0xffffffff
	.align		4
        /*0008*/ 	.word	index@(_Z6kernelv)
	.align		4
        /*000c*/ 	.word	index@(vprintf)
	.align		4
        /*0010*/ 	.word	0x00000000
	.align		4
        /*0014*/ 	.word	0xfffffffe
	.align		4
        /*0018*/ 	.word	0x00000000
	.align		4
        /*001c*/ 	.word	0xfffffffd
	.align		4
        /*0020*/ 	.word	0x00000000
	.align		4
        /*0024*/ 	.word	0xfffffffc


//--------------------- .nv.constant4             --------------------------
	.section	.nv.constant4,"a",@progbits
	.align	8
	.align		8
.nv.constant4:
        /*0000*/ 	.dword	vprintf
	.align		8
        /*0008*/ 	.dword	$str


//--------------------- .text._Z6kernelv          --------------------------
	.section	.text._Z6kernelv,"ax",@progbits
	.align	128
        .global         _Z6kernelv
        .type           _Z6kernelv,@function
        .size           _Z6kernelv,(.L_x_2 - _Z6kernelv)
        .other          _Z6kernelv,@"STO_CUDA_ENTRY STV_DEFAULT"
_Z6kernelv:
.text._Z6kernelv:
[----:B------:R-:W0:Y:S01]  /*0000*/  LDC R1, c[0x0][0x37c] ;  /* 0x0000df00ff017b82 */ /* 0x000e220000000800 */
[----:B------:R-:W1:Y:S01]  /*0010*/  S2R R10, SR_TID.X ;  /* 0x00000000000a7919 */ /* 0x000e620000002100 */
[----:B------:R-:W2:Y:S06]  /*0020*/  LDCU UR5, c[0x0][0x2fc] ;  /* 0x00005f80ff0577ac */ /* 0x000eac0008000800 */
[----:B------:R-:W1:Y:S01]  /*0030*/  LDC R8, c[0x0][0x360] ;  /* 0x0000d800ff087b82 */ /* 0x000e620000000800 */
[----:B0-----:R-:W-:Y:S01]  /*0040*/  VIADD R1, R1, 0xfffffff0 ;  /* 0xfffffff001017836 */ /* 0x001fe20000000000 */
[----:B------:R-:W1:Y:S01]  /*0050*/  S2R R11, SR_TID.Y ;  /* 0x00000000000b7919 */ /* 0x000e620000002200 */
[----:B------:R-:W-:Y:S01]  /*0060*/  MOV R0, 0x0 ;  /* 0x0000000000007802 */ /* 0x000fe20000000f00 */
[----:B------:R-:W0:Y:S04]  /*0070*/  LDCU UR4, c[0x0][0x2f8] ;  /* 0x00005f00ff0477ac */ /* 0x000e280008000800 */
[----:B------:R-:W1:Y:S01]  /*0080*/  LDC R9, c[0x0][0x364] ;  /* 0x0000d900ff097b82 */ /* 0x000e620000000800 */
[----:B------:R-:W3:Y:S07]  /*0090*/  LDCU.64 UR6, c[0x4][0x8] ;  /* 0x01000100ff0677ac */ /* 0x000eee0008000a00 */
[----:B------:R4:W5:Y:S01]  /*00a0*/  LDC.64 R2, c[0x4][R0] ;  /* 0x0100000000027b82 */ /* 0x0009620000000a00 */
[----:B0-----:R-:W-:Y:S01]  /*00b0*/  IADD3 R6, P0, PT, R1, UR4, RZ ;  /* 0x0000000401067c10 */ /* 0x001fe2000ff1e0ff */
[----:B---3--:R-:W-:Y:S01]  /*00c0*/  IMAD.U32 R4, RZ, RZ, UR6 ;  /* 0x00000006ff047e24 */ /* 0x008fe2000f8e00ff */
[----:B------:R-:W-:-:S03]  /*00d0*/  MOV R5, UR7 ;  /* 0x0000000700057c02 */ /* 0x000fc60008000f00 */
[----:B--2---:R-:W-:Y:S01]  /*00e0*/  IMAD.X R7, RZ, RZ, UR5, P0 ;  /* 0x00000005ff077e24 */ /* 0x004fe200080e06ff */
[----:B-1----:R4:W-:Y:S07]  /*00f0*/  STL.128 [R1], R8 ;  /* 0x0000000801007387 */ /* 0x0029ee0000100c00 */
[----:B------:R-:W-:-:S07]  /*0100*/  LEPC R20, `(.L_x_0) ;  /* 0x000000001014794e */ /* 0x000fce0000000000 */
[----:B----45:R-:W-:Y:S05]  /*0110*/  CALL.ABS.NOINC R2 ;  /* 0x0000000002007343 */ /* 0x030fea0003c00000 */
.L_x_0:
[----:B------:R-:W-:Y:S05]  /*0120*/  EXIT ;  /* 0x000000000000794d */ /* 0x000fea0003800000 */
.L_x_1:
[----:B------:R-:W-:-:S00]  /*0130*/  BRA `(.L_x_1) ;  /* 0xfffffffc00fc7947 */ /* 0x000fc0000383ffff */
[----:B------:R-:W-:-:S00]  /*0140*/  NOP ;  /* 0x0000000000007918 */ /* 0x000fc00000000000 */
        /* <DEDUP_REMOVED lines=11> */
.L_x_2:


//--------------------- .nv.global.init           --------------------------
	.section	.nv.global.init,"aw",@progbits
.nv.global.init:
	.type		$str,@object
	.size		$str,(.L_0 - $str)
$str:
        /*0000*/ 	.byte	0x42, 0x6c, 0x6f, 0x63, 0x6b, 0x20, 0x64, 0x69, 0x6d, 0x65, 0x6e, 0x73, 0x69, 0x6f, 0x6e, 0x73
        /*0010*/ 	.byte	0x3a, 0x20, 0x28, 0x25, 0x64, 0x2c, 0x20, 0x25, 0x64, 0x29, 0x20, 0x2c, 0x20, 0x54, 0x68, 0x72
        /*0020*/ 	.byte	0x65, 0x61, 0x64, 0x49, 0x64, 0x78, 0x20, 0x3d, 0x20, 0x28, 0x25, 0x64, 0x20, 0x2c, 0x20, 0x25
        /*0030*/ 	.byte	0x64, 0x29, 0x0a, 0x00
.L_0:


//--------------------- .nv.shared.reserved.0     --------------------------
	.section	.nv.shared.reserved.0,"aw",@nobits
	.weak		__nv_reservedSMEM_offset_0_alias
	.size		__nv_reservedSMEM_offset_0_alias, 0, 64
	.other		__nv_reservedSMEM_offset_0_alias,@"STO_CUDA_RESERVED_SHARED STV_DEFAULT"
__nv_reservedSMEM_offset_0_alias:
	.zero		0
	.zero		64


//--------------------- .nv.constant0._Z6kernelv  --------------------------
	.section	.nv.constant0._Z6kernelv,"a",@progbits
	.sectionflags	@""
	.align	4
.nv.constant0._Z6kernelv:
	.zero		896


//--------------------- SYMBOLS --------------------------

	.type		.nv.reservedSmem.offset0,@object
	.size		.nv.reservedSmem.offset0,0x4
	.type		vprintf,@function
